//
// Generated by NVIDIA NVVM Compiler
//
// Compiler Build ID: CL-36424714
// Cuda compilation tools, release 13.0, V13.0.88
// Based on NVVM 20.0.0
//

.version 9.0
.target sm_100
.address_size 64

	// .globl	_Z13qk_mul_kernelPKfS0_Pfiiiif

.visible .entry _Z13qk_mul_kernelPKfS0_Pfiiiif(
	.param .u64 .ptr .align 1 _Z13qk_mul_kernelPKfS0_Pfiiiif_param_0,
	.param .u64 .ptr .align 1 _Z13qk_mul_kernelPKfS0_Pfiiiif_param_1,
	.param .u64 .ptr .align 1 _Z13qk_mul_kernelPKfS0_Pfiiiif_param_2,
	.param .u32 _Z13qk_mul_kernelPKfS0_Pfiiiif_param_3,
	.param .u32 _Z13qk_mul_kernelPKfS0_Pfiiiif_param_4,
	.param .u32 _Z13qk_mul_kernelPKfS0_Pfiiiif_param_5,
	.param .u32 _Z13qk_mul_kernelPKfS0_Pfiiiif_param_6,
	.param .f32 _Z13qk_mul_kernelPKfS0_Pfiiiif_param_7
)
{
	.reg .pred 	%p<11>;
	.reg .b32 	%r<65>;
	.reg .b32 	%f<114>;
	.reg .b64 	%rd<27>;

	ld.param.u64 	%rd6, [_Z13qk_mul_kernelPKfS0_Pfiiiif_param_0];
	ld.param.u64 	%rd7, [_Z13qk_mul_kernelPKfS0_Pfiiiif_param_1];
	ld.param.u64 	%rd5, [_Z13qk_mul_kernelPKfS0_Pfiiiif_param_2];
	ld.param.u32 	%r32, [_Z13qk_mul_kernelPKfS0_Pfiiiif_param_3];
	ld.param.u32 	%r29, [_Z13qk_mul_kernelPKfS0_Pfiiiif_param_4];
	ld.param.u32 	%r30, [_Z13qk_mul_kernelPKfS0_Pfiiiif_param_5];
	ld.param.u32 	%r31, [_Z13qk_mul_kernelPKfS0_Pfiiiif_param_6];
	ld.param.f32 	%f14, [_Z13qk_mul_kernelPKfS0_Pfiiiif_param_7];
	cvta.to.global.u64 	%rd1, %rd7;
	cvta.to.global.u64 	%rd2, %rd6;
	mov.u32 	%r33, %ctaid.x;
	mov.u32 	%r34, %ntid.x;
	mov.u32 	%r35, %tid.x;
	mad.lo.s32 	%r1, %r33, %r34, %r35;
	mul.lo.s32 	%r36, %r29, %r32;
	mul.lo.s32 	%r37, %r36, %r30;
	mul.lo.s32 	%r38, %r37, %r30;
	setp.ge.s32 	%p1, %r1, %r38;
	@%p1 bra 	$L__BB0_15;
	mul.lo.s32 	%r39, %r30, %r30;
	mul.lo.s32 	%r40, %r39, %r29;
	div.s32 	%r41, %r1, %r40;
	mul.lo.s32 	%r42, %r41, %r40;
	sub.s32 	%r43, %r1, %r42;
	div.s32 	%r44, %r43, %r39;
	rem.s32 	%r45, %r1, %r39;
	div.s32 	%r46, %r45, %r30;
	rem.s32 	%r47, %r1, %r30;
	mad.lo.s32 	%r48, %r41, %r29, %r44;
	mul.lo.s32 	%r49, %r31, %r30;
	mul.lo.s32 	%r50, %r49, %r48;
	mad.lo.s32 	%r2, %r46, %r31, %r50;
	mad.lo.s32 	%r3, %r47, %r31, %r50;
	setp.lt.s32 	%p2, %r31, 1;
	mov.f32 	%f113, 0f00000000;
	@%p2 bra 	$L__BB0_14;
	and.b32  	%r4, %r31, 15;
	setp.lt.u32 	%p3, %r31, 16;
	mov.f32 	%f113, 0f00000000;
	mov.b32 	%r60, 0;
	@%p3 bra 	$L__BB0_5;
	and.b32  	%r60, %r31, 2147483632;
	neg.s32 	%r58, %r60;
	add.s64 	%rd3, %rd2, 32;
	add.s64 	%rd4, %rd1, 32;
	mov.f32 	%f113, 0f00000000;
	mov.u32 	%r56, %r3;
	mov.u32 	%r57, %r2;
$L__BB0_4:
	.pragma "nounroll";
	mul.wide.s32 	%rd8, %r57, 4;
	add.s64 	%rd9, %rd3, %rd8;
	mul.wide.s32 	%rd10, %r56, 4;
	add.s64 	%rd11, %rd4, %rd10;
	ld.global.f32 	%f19, [%rd9+-32];
	ld.global.f32 	%f20, [%rd11+-32];
	fma.rn.f32 	%f21, %f19, %f20, %f113;
	ld.global.f32 	%f22, [%rd9+-28];
	ld.global.f32 	%f23, [%rd11+-28];
	fma.rn.f32 	%f24, %f22, %f23, %f21;
	ld.global.f32 	%f25, [%rd9+-24];
	ld.global.f32 	%f26, [%rd11+-24];
	fma.rn.f32 	%f27, %f25, %f26, %f24;
	ld.global.f32 	%f28, [%rd9+-20];
	ld.global.f32 	%f29, [%rd11+-20];
	fma.rn.f32 	%f30, %f28, %f29, %f27;
	ld.global.f32 	%f31, [%rd9+-16];
	ld.global.f32 	%f32, [%rd11+-16];
	fma.rn.f32 	%f33, %f31, %f32, %f30;
	ld.global.f32 	%f34, [%rd9+-12];
	ld.global.f32 	%f35, [%rd11+-12];
	fma.rn.f32 	%f36, %f34, %f35, %f33;
	ld.global.f32 	%f37, [%rd9+-8];
	ld.global.f32 	%f38, [%rd11+-8];
	fma.rn.f32 	%f39, %f37, %f38, %f36;
	ld.global.f32 	%f40, [%rd9+-4];
	ld.global.f32 	%f41, [%rd11+-4];
	fma.rn.f32 	%f42, %f40, %f41, %f39;
	ld.global.f32 	%f43, [%rd9];
	ld.global.f32 	%f44, [%rd11];
	fma.rn.f32 	%f45, %f43, %f44, %f42;
	ld.global.f32 	%f46, [%rd9+4];
	ld.global.f32 	%f47, [%rd11+4];
	fma.rn.f32 	%f48, %f46, %f47, %f45;
	ld.global.f32 	%f49, [%rd9+8];
	ld.global.f32 	%f50, [%rd11+8];
	fma.rn.f32 	%f51, %f49, %f50, %f48;
	ld.global.f32 	%f52, [%rd9+12];
	ld.global.f32 	%f53, [%rd11+12];
	fma.rn.f32 	%f54, %f52, %f53, %f51;
	ld.global.f32 	%f55, [%rd9+16];
	ld.global.f32 	%f56, [%rd11+16];
	fma.rn.f32 	%f57, %f55, %f56, %f54;
	ld.global.f32 	%f58, [%rd9+20];
	ld.global.f32 	%f59, [%rd11+20];
	fma.rn.f32 	%f60, %f58, %f59, %f57;
	ld.global.f32 	%f61, [%rd9+24];
	ld.global.f32 	%f62, [%rd11+24];
	fma.rn.f32 	%f63, %f61, %f62, %f60;
	ld.global.f32 	%f64, [%rd9+28];
	ld.global.f32 	%f65, [%rd11+28];
	fma.rn.f32 	%f113, %f64, %f65, %f63;
	add.s32 	%r58, %r58, 16;
	add.s32 	%r57, %r57, 16;
	add.s32 	%r56, %r56, 16;
	setp.ne.s32 	%p4, %r58, 0;
	@%p4 bra 	$L__BB0_4;
$L__BB0_5:
	setp.eq.s32 	%p5, %r4, 0;
	@%p5 bra 	$L__BB0_14;
	and.b32  	%r14, %r31, 7;
	setp.lt.u32 	%p6, %r4, 8;
	@%p6 bra 	$L__BB0_8;
	add.s32 	%r52, %r2, %r60;
	mul.wide.s32 	%rd12, %r52, 4;
	add.s64 	%rd13, %rd2, %rd12;
	ld.global.f32 	%f67, [%rd13];
	add.s32 	%r53, %r3, %r60;
	mul.wide.s32 	%rd14, %r53, 4;
	add.s64 	%rd15, %rd1, %rd14;
	ld.global.f32 	%f68, [%rd15];
	fma.rn.f32 	%f69, %f67, %f68, %f113;
	ld.global.f32 	%f70, [%rd13+4];
	ld.global.f32 	%f71, [%rd15+4];
	fma.rn.f32 	%f72, %f70, %f71, %f69;
	ld.global.f32 	%f73, [%rd13+8];
	ld.global.f32 	%f74, [%rd15+8];
	fma.rn.f32 	%f75, %f73, %f74, %f72;
	ld.global.f32 	%f76, [%rd13+12];
	ld.global.f32 	%f77, [%rd15+12];
	fma.rn.f32 	%f78, %f76, %f77, %f75;
	ld.global.f32 	%f79, [%rd13+16];
	ld.global.f32 	%f80, [%rd15+16];
	fma.rn.f32 	%f81, %f79, %f80, %f78;
	ld.global.f32 	%f82, [%rd13+20];
	ld.global.f32 	%f83, [%rd15+20];
	fma.rn.f32 	%f84, %f82, %f83, %f81;
	ld.global.f32 	%f85, [%rd13+24];
	ld.global.f32 	%f86, [%rd15+24];
	fma.rn.f32 	%f87, %f85, %f86, %f84;
	ld.global.f32 	%f88, [%rd13+28];
	ld.global.f32 	%f89, [%rd15+28];
	fma.rn.f32 	%f113, %f88, %f89, %f87;
	add.s32 	%r60, %r60, 8;
$L__BB0_8:
	setp.eq.s32 	%p7, %r14, 0;
	@%p7 bra 	$L__BB0_14;
	and.b32  	%r17, %r31, 3;
	setp.lt.u32 	%p8, %r14, 4;
	@%p8 bra 	$L__BB0_11;
	add.s32 	%r54, %r2, %r60;
	mul.wide.s32 	%rd16, %r54, 4;
	add.s64 	%rd17, %rd2, %rd16;
	ld.global.f32 	%f91, [%rd17];
	add.s32 	%r55, %r3, %r60;
	mul.wide.s32 	%rd18, %r55, 4;
	add.s64 	%rd19, %rd1, %rd18;
	ld.global.f32 	%f92, [%rd19];
	fma.rn.f32 	%f93, %f91, %f92, %f113;
	ld.global.f32 	%f94, [%rd17+4];
	ld.global.f32 	%f95, [%rd19+4];
	fma.rn.f32 	%f96, %f94, %f95, %f93;
	ld.global.f32 	%f97, [%rd17+8];
	ld.global.f32 	%f98, [%rd19+8];
	fma.rn.f32 	%f99, %f97, %f98, %f96;
	ld.global.f32 	%f100, [%rd17+12];
	ld.global.f32 	%f101, [%rd19+12];
	fma.rn.f32 	%f113, %f100, %f101, %f99;
	add.s32 	%r60, %r60, 4;
$L__BB0_11:
	setp.eq.s32 	%p9, %r17, 0;
	@%p9 bra 	$L__BB0_14;
	add.s32 	%r64, %r60, %r3;
	add.s32 	%r63, %r60, %r2;
	neg.s32 	%r62, %r17;
$L__BB0_13:
	.pragma "nounroll";
	mul.wide.s32 	%rd20, %r64, 4;
	add.s64 	%rd21, %rd1, %rd20;
	mul.wide.s32 	%rd22, %r63, 4;
	add.s64 	%rd23, %rd2, %rd22;
	ld.global.f32 	%f102, [%rd23];
	ld.global.f32 	%f103, [%rd21];
	fma.rn.f32 	%f113, %f102, %f103, %f113;
	add.s32 	%r64, %r64, 1;
	add.s32 	%r63, %r63, 1;
	add.s32 	%r62, %r62, 1;
	setp.ne.s32 	%p10, %r62, 0;
	@%p10 bra 	$L__BB0_13;
$L__BB0_14:
	mul.f32 	%f104, %f14, %f113;
	cvta.to.global.u64 	%rd24, %rd5;
	mul.wide.s32 	%rd25, %r1, 4;
	add.s64 	%rd26, %rd24, %rd25;
	st.global.f32 	[%rd26], %f104;
$L__BB0_15:
	ret;

}


// ===== COMPILED SASS (sm_100) =====

	.target	sm_100

	.elftype	@"ET_EXEC"


//--------------------- .note.nv.tkinfo           --------------------------
	.section	.note.nv.tkinfo,"",@"SHT_NOTE"
	.sectionflags	@"SHF_NOTE_NV_TKINFO"
	.tkinfo
        /*0018*/ 	.word	0x00000002
        /*0030*/ 	.string	""
        /*0030*/ 	.string	"ptxas"
        /*0030*/ 	.string	"Cuda compilation tools, release 13.0, V13.0.88"
        /*0030*/ 	.string	"Build cuda_13.0.r13.0/compiler.36424714_0"
        /*0030*/ 	.string	"-arch sm_100 -m 64 "



//--------------------- .note.nv.cuinfo           --------------------------
	.section	.note.nv.cuinfo,"",@"SHT_NOTE"
	.sectionflags	@"SHF_NOTE_NV_CUINFO"
        /*0018*/ 	.short	0x0002
        /*001a*/ 	.short	0x0064
        /*001c*/ 	.short	0x0082
	.zero		2


//--------------------- .nv.info                  --------------------------
	.section	.nv.info,"",@"SHT_CUDA_INFO"
	.align	4


	//----- nvinfo : EIATTR_REGCOUNT
	.align		4
        /*0000*/ 	.byte	0x04, 0x2f
        /*0002*/ 	.short	(.L_1 - .L_0)
	.align		4
.L_0:
        /*0004*/ 	.word	index@(_Z13qk_mul_kernelPKfS0_Pfiiiif)
        /*0008*/ 	.word	0x00000020


	//----- nvinfo : EIATTR_FRAME_SIZE
	.align		4
.L_1:
        /*000c*/ 	.byte	0x04, 0x11
        /*000e*/ 	.short	(.L_3 - .L_2)
	.align		4
.L_2:
        /*0010*/ 	.word	index@(_Z13qk_mul_kernelPKfS0_Pfiiiif)
        /*0014*/ 	.word	0x00000000


	//----- nvinfo : EIATTR_MIN_STACK_SIZE
	.align		4
.L_3:
        /*0018*/ 	.byte	0x04, 0x12
        /*001a*/ 	.short	(.L_5 - .L_4)
	.align		4
.L_4:
        /*001c*/ 	.word	index@(_Z13qk_mul_kernelPKfS0_Pfiiiif)
        /*0020*/ 	.word	0x00000000
.L_5:


//--------------------- .nv.compat                --------------------------
	.section	.nv.compat,"",@"SHT_CUDA_COMPAT_INFO"
	.align	4
        /*0000*/ 	.byte	0x02, 0x09, 0x00, 0x00, 0x02, 0x02, 0x01, 0x00, 0x02, 0x05, 0x05, 0x00, 0x03, 0x07, 0x01, 0x01
        /*0010*/ 	.byte	0x02, 0x03, 0x00, 0x00, 0x02, 0x06, 0x01, 0x00, 0x04, 0x0b, 0x08, 0x00, 0x09, 0x00, 0x00, 0x00
        /*0020*/ 	.byte	0x00, 0x00, 0x00, 0x00


//--------------------- .nv.info._Z13qk_mul_kernelPKfS0_Pfiiiif --------------------------
	.section	.nv.info._Z13qk_mul_kernelPKfS0_Pfiiiif,"",@"SHT_CUDA_INFO"
	.sectionflags	@""
	.align	4


	//----- nvinfo : EIATTR_CUDA_API_VERSION
	.align		4
        /*0000*/ 	.byte	0x04, 0x37
        /*0002*/ 	.short	(.L_7 - .L_6)
.L_6:
        /*0004*/ 	.word	0x00000082


	//----- nvinfo : EIATTR_KPARAM_INFO
	.align		4
.L_7:
        /*0008*/ 	.byte	0x04, 0x17
        /*000a*/ 	.short	(.L_9 - .L_8)
.L_8:
        /*000c*/ 	.word	0x00000000
        /*0010*/ 	.short	0x0007
        /*0012*/ 	.short	0x0028
        /*0014*/ 	.byte	0x00, 0xf0, 0x11, 0x00


	//----- nvinfo : EIATTR_KPARAM_INFO
	.align		4
.L_9:
        /*0018*/ 	.byte	0x04, 0x17
        /*001a*/ 	.short	(.L_11 - .L_10)
.L_10:
        /*001c*/ 	.word	0x00000000
        /*0020*/ 	.short	0x0006
        /*0022*/ 	.short	0x0024
        /*0024*/ 	.byte	0x00, 0xf0, 0x11, 0x00


	//----- nvinfo : EIATTR_KPARAM_INFO
	.align		4
.L_11:
        /*0028*/ 	.byte	0x04, 0x17
        /*002a*/ 	.short	(.L_13 - .L_12)
.L_12:
        /*002c*/ 	.word	0x00000000
        /*0030*/ 	.short	0x0005
        /*0032*/ 	.short	0x0020
        /*0034*/ 	.byte	0x00, 0xf0, 0x11, 0x00


	//----- nvinfo : EIATTR_KPARAM_INFO
	.align		4
.L_13:
        /*0038*/ 	.byte	0x04, 0x17
        /*003a*/ 	.short	(.L_15 - .L_14)
.L_14:
        /*003c*/ 	.word	0x00000000
        /*0040*/ 	.short	0x0004
        /*0042*/ 	.short	0x001c
        /*0044*/ 	.byte	0x00, 0xf0, 0x11, 0x00


	//----- nvinfo : EIATTR_KPARAM_INFO
	.align		4
.L_15:
        /*0048*/ 	.byte	0x04, 0x17
        /*004a*/ 	.short	(.L_17 - .L_16)
.L_16:
        /*004c*/ 	.word	0x00000000
        /*0050*/ 	.short	0x0003
        /*0052*/ 	.short	0x0018
        /*0054*/ 	.byte	0x00, 0xf0, 0x11, 0x00


	//----- nvinfo : EIATTR_KPARAM_INFO
	.align		4
.L_17:
        /*0058*/ 	.byte	0x04, 0x17
        /*005a*/ 	.short	(.L_19 - .L_18)
.L_18:
        /*005c*/ 	.word	0x00000000
        /*0060*/ 	.short	0x0002
        /*0062*/ 	.short	0x0010
        /*0064*/ 	.byte	0x00, 0xf5, 0x21, 0x00


	//----- nvinfo : EIATTR_KPARAM_INFO
	.align		4
.L_19:
        /*0068*/ 	.byte	0x04, 0x17
        /*006a*/ 	.short	(.L_21 - .L_20)
.L_20:
        /*006c*/ 	.word	0x00000000
        /*0070*/ 	.short	0x0001
        /*0072*/ 	.short	0x0008
        /*0074*/ 	.byte	0x00, 0xf5, 0x21, 0x00


	//----- nvinfo : EIATTR_KPARAM_INFO
	.align		4
.L_21:
        /*0078*/ 	.byte	0x04, 0x17
        /*007a*/ 	.short	(.L_23 - .L_22)
.L_22:
        /*007c*/ 	.word	0x00000000
        /*0080*/ 	.short	0x0000
        /*0082*/ 	.short	0x0000
        /*0084*/ 	.byte	0x00, 0xf5, 0x21, 0x00


	//----- nvinfo : EIATTR_SPARSE_MMA_MASK
	.align		4
.L_23:
        /*0088*/ 	.byte	0x03, 0x50
        /*008a*/ 	.short	0x0000


	//----- nvinfo : EIATTR_MAXREG_COUNT
	.align		4
        /*008c*/ 	.byte	0x03, 0x1b
        /*008e*/ 	.short	0x00ff


	//----- nvinfo : EIATTR_MERCURY_ISA_VERSION
	.align		4
        /*0090*/ 	.byte	0x03, 0x5f
        /*0092*/ 	.short	0x0101


	//----- nvinfo : EIATTR_VRC_CTA_INIT_COUNT
	.align		4
        /*0094*/ 	.byte	0x02, 0x4a
	.zero		1
	.zero		1


	//----- nvinfo : EIATTR_EXIT_INSTR_OFFSETS
	.align		4
        /*0098*/ 	.byte	0x04, 0x1c
        /*009a*/ 	.short	(.L_25 - .L_24)


	//   ....[0]....
.L_24:
        /*009c*/ 	.word	0x000000b0


	//   ....[1]....
        /*00a0*/ 	.word	0x00001140


	//----- nvinfo : EIATTR_CBANK_PARAM_SIZE
	.align		4
.L_25:
        /*00a4*/ 	.byte	0x03, 0x19
        /*00a6*/ 	.short	0x002c


	//----- nvinfo : EIATTR_PARAM_CBANK
	.align		4
        /*00a8*/ 	.byte	0x04, 0x0a
        /*00aa*/ 	.short	(.L_27 - .L_26)
	.align		4
.L_26:
        /*00ac*/ 	.word	index@(.nv.constant0._Z13qk_mul_kernelPKfS0_Pfiiiif)
        /*00b0*/ 	.short	0x0380
        /*00b2*/ 	.short	0x002c


	//----- nvinfo : EIATTR_SW_WAR
	.align		4
.L_27:
        /*00b4*/ 	.byte	0x04, 0x36
        /*00b6*/ 	.short	(.L_29 - .L_28)
.L_28:
        /*00b8*/ 	.word	0x00000008
.L_29:


//--------------------- .nv.callgraph             --------------------------
	.section	.nv.callgraph,"",@"SHT_CUDA_CALLGRAPH"
	.align	4
	.sectionentsize	8
	.align		4
        /*0000*/ 	.word	0x00000000
	.align		4
        /*0004*/ 	.word	0xffffffff
	.align		4
        /*0008*/ 	.word	0x00000000
	.align		4
        /*000c*/ 	.word	0xfffffffe
	.align		4
        /*0010*/ 	.word	0x00000000
	.align		4
        /*0014*/ 	.word	0xfffffffd
	.align		4
        /*0018*/ 	.word	0x00000000
	.align		4
        /*001c*/ 	.word	0xfffffffc


//--------------------- .text._Z13qk_mul_kernelPKfS0_Pfiiiif --------------------------
	.section	.text._Z13qk_mul_kernelPKfS0_Pfiiiif,"ax",@progbits
	.align	128
        .global         _Z13qk_mul_kernelPKfS0_Pfiiiif
        .type           _Z13qk_mul_kernelPKfS0_Pfiiiif,@function
        .size           _Z13qk_mul_kernelPKfS0_Pfiiiif,(.L_x_7 - _Z13qk_mul_kernelPKfS0_Pfiiiif)
        .other          _Z13qk_mul_kernelPKfS0_Pfiiiif,@"STO_CUDA_ENTRY STV_DEFAULT"
_Z13qk_mul_kernelPKfS0_Pfiiiif:
.text._Z13qk_mul_kernelPKfS0_Pfiiiif:
[----:B------:R-:W-:Y:S01]  /*0000*/  LDC R1, c[0x0][0x37c] ;  /* 0x0000df00ff017b82 */ /* 0x000fe20000000800 */
[----:B------:R-:W0:Y:S07]  /*0010*/  S2R R5, SR_TID.X ;  /* 0x0000000000057919 */ /* 0x000e2e0000002100 */
[----:B------:R-:W1:Y:S01]  /*0020*/  LDC R2, c[0x0][0x3a0] ;  /* 0x0000e800ff027b82 */ /* 0x000e620000000800 */
[----:B------:R-:W2:Y:S07]  /*0030*/  LDCU.64 UR4, c[0x0][0x398] ;  /* 0x00007300ff0477ac */ /* 0x000eae0008000a00 */
[----:B------:R-:W0:Y:S08]  /*0040*/  S2UR UR6, SR_CTAID.X ;  /* 0x00000000000679c3 */ /* 0x000e300000002500 */
[----:B------:R-:W0:Y:S01]  /*0050*/  LDC R0, c[0x0][0x360] ;  /* 0x0000d800ff007b82 */ /* 0x000e220000000800 */
[----:B--2---:R-:W-:-:S06]  /*0060*/  UIMAD UR4, UR5, UR4, URZ ;  /* 0x00000004050472a4 */ /* 0x004fcc000f8e02ff */
[----:B-1----:R-:W-:-:S04]  /*0070*/  IMAD R3, R2, UR4, RZ ;  /* 0x0000000402037c24 */ /* 0x002fc8000f8e02ff */
[----:B------:R-:W-:Y:S02]  /*0080*/  IMAD R3, R3, R2, RZ ;  /* 0x0000000203037224 */ /* 0x000fe400078e02ff */
[----:B0-----:R-:W-:-:S05]  /*0090*/  IMAD R0, R0, UR6, R5 ;  /* 0x0000000600007c24 */ /* 0x001fca000f8e0205 */
[----:B------:R-:W-:-:S13]  /*00a0*/  ISETP.GE.AND P0, PT, R0, R3, PT ;  /* 0x000000030000720c */ /* 0x000fda0003f06270 */
[----:B------:R-:W-:Y:S05]  /*00b0*/  @P0 EXIT ;  /* 0x000000000000094d */ /* 0x000fea0003800000 */
[----:B------:R-:W-:Y:S01]  /*00c0*/  IMAD R3, R2, R2, RZ ;  /* 0x0000000202037224 */ /* 0x000fe200078e02ff */
[----:B------:R-:W0:Y:S03]  /*00d0*/  LDCU UR9, c[0x0][0x3a4] ;  /* 0x00007480ff0977ac */ /* 0x000e260008000800 */
[----:B------:R-:W-:Y:S01]  /*00e0*/  IMAD R5, R3, UR5, RZ ;  /* 0x0000000503057c24 */ /* 0x000fe2000f8e02ff */
[----:B------:R-:W-:Y:S01]  /*00f0*/  IABS R4, R3 ;  /* 0x0000000300047213 */ /* 0x000fe20000000000 */
[----:B------:R-:W1:Y:S03]  /*0100*/  LDCU.64 UR16, c[0x0][0x358] ;  /* 0x00006b00ff1077ac */ /* 0x000e660008000a00 */
[-C--:B------:R-:W-:Y:S01]  /*0110*/  IABS R10, R5.reuse ;  /* 0x00000005000a7213 */ /* 0x080fe20000000000 */
[----:B------:R-:W2:Y:S01]  /*0120*/  I2F.RP R12, R4 ;  /* 0x00000004000c7306 */ /* 0x000ea20000209400 */
[----:B------:R-:W-:-:S07]  /*0130*/  IABS R14, R5 ;  /* 0x00000005000e7213 */ /* 0x000fce0000000000 */
[----:B------:R-:W3:Y:S01]  /*0140*/  I2F.RP R11, R10 ;  /* 0x0000000a000b7306 */ /* 0x000ee20000209400 */
[----:B0-----:R-:W-:-:S07]  /*0150*/  UISETP.GE.AND UP0, UPT, UR9, 0x1, UPT ;  /* 0x000000010900788c */ /* 0x001fce000bf06270 */
[----:B--2---:R-:W0:Y:S08]  /*0160*/  MUFU.RCP R12, R12 ;  /* 0x0000000c000c7308 */ /* 0x004e300000001000 */
[----:B---3--:R-:W2:Y:S01]  /*0170*/  MUFU.RCP R11, R11 ;  /* 0x0000000b000b7308 */ /* 0x008ea20000001000 */
[----:B0-----:R-:W-:Y:S02]  /*0180*/  IADD3 R7, PT, PT, R12, 0xffffffe, RZ ;  /* 0x0ffffffe0c077810 */ /* 0x001fe40007ffe0ff */
[----:B------:R-:W-:-:S05]  /*0190*/  IABS R12, R3 ;  /* 0x00000003000c7213 */ /* 0x000fca0000000000 */
[----:B------:R-:W-:Y:S01]  /*01a0*/  F2I.FTZ.U32.TRUNC.NTZ R7, R7 ;  /* 0x0000000700077305 */ /* 0x000fe2000021f000 */
[----:B------:R-:W-:Y:S02]  /*01b0*/  IADD3 R12, PT, PT, RZ, -R12, RZ ;  /* 0x8000000cff0c7210 */ /* 0x000fe40007ffe0ff */
[----:B--2---:R-:W-:Y:S02]  /*01c0*/  IADD3 R8, PT, PT, R11, 0xffffffe, RZ ;  /* 0x0ffffffe0b087810 */ /* 0x004fe40007ffe0ff */
[----:B------:R-:W-:-:S03]  /*01d0*/  IABS R11, R0 ;  /* 0x00000000000b7213 */ /* 0x000fc60000000000 */
[----:B------:R0:W2:Y:S02]  /*01e0*/  F2I.FTZ.U32.TRUNC.NTZ R9, R8 ;  /* 0x0000000800097305 */ /* 0x0000a4000021f000 */
[----:B0-----:R-:W-:Y:S01]  /*01f0*/  IMAD.MOV.U32 R8, RZ, RZ, RZ ;  /* 0x000000ffff087224 */ /* 0x001fe200078e00ff */
[----:B--2---:R-:W-:-:S05]  /*0200*/  IADD3 R13, PT, PT, RZ, -R9, RZ ;  /* 0x80000009ff0d7210 */ /* 0x004fca0007ffe0ff */
[----:B------:R-:W-:-:S04]  /*0210*/  IMAD R13, R13, R10, RZ ;  /* 0x0000000a0d0d7224 */ /* 0x000fc800078e02ff */
[----:B------:R-:W-:Y:S01]  /*0220*/  IMAD.HI.U32 R6, R9, R13, R8 ;  /* 0x0000000d09067227 */ /* 0x000fe200078e0008 */
[----:B------:R-:W-:Y:S02]  /*0230*/  MOV R9, R11 ;  /* 0x0000000b00097202 */ /* 0x000fe40000000f00 */
[----:B------:R-:W-:Y:S02]  /*0240*/  IADD3 R11, PT, PT, RZ, -R14, RZ ;  /* 0x8000000eff0b7210 */ /* 0x000fe40007ffe0ff */
[----:B------:R-:W-:Y:S01]  /*0250*/  IADD3 R13, PT, PT, RZ, -R7, RZ ;  /* 0x80000007ff0d7210 */ /* 0x000fe20007ffe0ff */
[----:B------:R-:W-:Y:S01]  /*0260*/  IMAD.HI.U32 R14, R6, R9, RZ ;  /* 0x00000009060e7227 */ /* 0x000fe200078e00ff */
[----:B------:R-:W-:-:S03]  /*0270*/  IABS R8, R2 ;  /* 0x0000000200087213 */ /* 0x000fc60000000000 */
[----:B------:R-:W-:Y:S01]  /*0280*/  IMAD R11, R14, R11, R9 ;  /* 0x0000000b0e0b7224 */ /* 0x000fe200078e0209 */
[----:B------:R-:W0:Y:S01]  /*0290*/  I2F.RP R15, R8 ;  /* 0x00000008000f7306 */ /* 0x000e220000209400 */
[----:B------:R-:W-:Y:S02]  /*02a0*/  IMAD R13, R13, R4, RZ ;  /* 0x000000040d0d7224 */ /* 0x000fe400078e02ff */
[----:B------:R-:W-:Y:S01]  /*02b0*/  IMAD.MOV.U32 R6, RZ, RZ, RZ ;  /* 0x000000ffff067224 */ /* 0x000fe200078e00ff */
[----:B------:R-:W-:-:S03]  /*02c0*/  ISETP.GT.U32.AND P1, PT, R10, R11, PT ;  /* 0x0000000b0a00720c */ /* 0x000fc60003f24070 */
[----:B------:R-:W-:-:S06]  /*02d0*/  IMAD.HI.U32 R6, R7, R13, R6 ;  /* 0x0000000d07067227 */ /* 0x000fcc00078e0006 */
[----:B------:R-:W-:Y:S01]  /*02e0*/  IMAD.HI.U32 R7, R6, R9, RZ ;  /* 0x0000000906077227 */ /* 0x000fe200078e00ff */
[----:B0-----:R-:W0:Y:S03]  /*02f0*/  MUFU.RCP R15, R15 ;  /* 0x0000000f000f7308 */ /* 0x001e260000001000 */
[----:B------:R-:W-:Y:S01]  /*0300*/  @!P1 IADD3 R11, PT, PT, R11, -R10, RZ ;  /* 0x8000000a0b0b9210 */ /* 0x000fe20007ffe0ff */
[----:B------:R-:W-:Y:S01]  /*0310*/  IMAD R13, R7, R12, R9 ;  /* 0x0000000c070d7224 */ /* 0x000fe200078e0209 */
[----:B------:R-:W-:Y:S02]  /*0320*/  LOP3.LUT R7, R0, R5, RZ, 0x3c, !PT ;  /* 0x0000000500077212 */ /* 0x000fe400078e3cff */
[----:B------:R-:W-:Y:S02]  /*0330*/  ISETP.GE.U32.AND P0, PT, R11, R10, PT ;  /* 0x0000000a0b00720c */ /* 0x000fe40003f06070 */
[----:B------:R-:W-:-:S02]  /*0340*/  ISETP.GT.U32.AND P3, PT, R4, R13, PT ;  /* 0x0000000d0400720c */ /* 0x000fc40003f64070 */
[----:B------:R-:W-:Y:S02]  /*0350*/  @!P1 IADD3 R14, PT, PT, R14, 0x1, RZ ;  /* 0x000000010e0e9810 */ /* 0x000fe40007ffe0ff */
[----:B------:R-:W-:Y:S02]  /*0360*/  ISETP.GE.AND P2, PT, R7, RZ, PT ;  /* 0x000000ff0700720c */ /* 0x000fe40003f46270 */
[----:B------:R-:W-:Y:S02]  /*0370*/  ISETP.NE.AND P1, PT, R5, RZ, PT ;  /* 0x000000ff0500720c */ /* 0x000fe40003f25270 */
[----:B0-----:R-:W-:-:S03]  /*0380*/  IADD3 R7, PT, PT, R15, 0xffffffe, RZ ;  /* 0x0ffffffe0f077810 */ /* 0x001fc60007ffe0ff */
[----:B------:R-:W-:Y:S01]  /*0390*/  @P0 VIADD R14, R14, 0x1 ;  /* 0x000000010e0e0836 */ /* 0x000fe20000000000 */
[----:B------:R-:W-:Y:S02]  /*03a0*/  ISETP.GE.AND P0, PT, R0, RZ, PT ;  /* 0x000000ff0000720c */ /* 0x000fe40003f06270 */
[----:B------:R-:W-:Y:S01]  /*03b0*/  @!P3 IADD3 R13, PT, PT, R13, -R4, RZ ;  /* 0x800000040d0db210 */ /* 0x000fe20007ffe0ff */
[----:B------:R-:W0:Y:S01]  /*03c0*/  F2I.FTZ.U32.TRUNC.NTZ R7, R7 ;  /* 0x0000000700077305 */ /* 0x000e22000021f000 */
[----:B------:R-:W-:Y:S02]  /*03d0*/  MOV R10, R14 ;  /* 0x0000000e000a7202 */ /* 0x000fe40000000f00 */
[----:B------:R-:W-:-:S03]  /*03e0*/  ISETP.GT.U32.AND P3, PT, R4, R13, PT ;  /* 0x0000000d0400720c */ /* 0x000fc60003f64070 */
[----:B------:R-:W-:Y:S01]  /*03f0*/  @!P2 IMAD.MOV R10, RZ, RZ, -R10 ;  /* 0x000000ffff0aa224 */ /* 0x000fe200078e0a0a */
[----:B------:R-:W-:Y:S02]  /*0400*/  @!P1 LOP3.LUT R10, RZ, R5, RZ, 0x33, !PT ;  /* 0x00000005ff0a9212 */ /* 0x000fe400078e33ff */
[----:B------:R-:W-:Y:S02]  /*0410*/  ISETP.NE.AND P2, PT, R3, RZ, PT ;  /* 0x000000ff0300720c */ /* 0x000fe40003f45270 */
[----:B------:R-:W-:Y:S02]  /*0420*/  IADD3 R14, PT, PT, -R10, RZ, RZ ;  /* 0x000000ff0a0e7210 */ /* 0x000fe40007ffe1ff */
[----:B0-----:R-:W-:-:S03]  /*0430*/  IADD3 R17, PT, PT, RZ, -R7, RZ ;  /* 0x80000007ff117210 */ /* 0x001fc60007ffe0ff */
[----:B------:R-:W-:Y:S01]  /*0440*/  IMAD R14, R5, R14, R0 ;  /* 0x0000000e050e7224 */ /* 0x000fe200078e0200 */
[----:B------:R-:W-:Y:S02]  /*0450*/  @!P3 IADD3 R13, PT, PT, R13, -R4, RZ ;  /* 0x800000040d0db210 */ /* 0x000fe40007ffe0ff */
[-C--:B------:R-:W-:Y:S01]  /*0460*/  LOP3.LUT R5, RZ, R3.reuse, RZ, 0x33, !PT ;  /* 0x00000003ff057212 */ /* 0x080fe200078e33ff */
[----:B------:R-:W-:Y:S01]  /*0470*/  IMAD R17, R17, R8, RZ ;  /* 0x0000000811117224 */ /* 0x000fe200078e02ff */
[----:B------:R-:W-:Y:S01]  /*0480*/  IABS R15, R14 ;  /* 0x0000000e000f7213 */ /* 0x000fe20000000000 */
[----:B------:R-:W-:Y:S01]  /*0490*/  @!P0 IMAD.MOV R13, RZ, RZ, -R13 ;  /* 0x000000ffff0d8224 */ /* 0x000fe200078e0a0d */
[----:B------:R-:W-:Y:S01]  /*04a0*/  LOP3.LUT R3, R14, R3, RZ, 0x3c, !PT ;  /* 0x000000030e037212 */ /* 0x000fe200078e3cff */
[----:B------:R-:W-:-:S03]  /*04b0*/  IMAD.MOV.U32 R14, RZ, RZ, RZ ;  /* 0x000000ffff0e7224 */ /* 0x000fc600078e00ff */
[----:B------:R-:W-:Y:S01]  /*04c0*/  SEL R11, R5, R13, !P2 ;  /* 0x0000000d050b7207 */ /* 0x000fe20005000000 */
[----:B------:R-:W-:-:S04]  /*04d0*/  IMAD.HI.U32 R13, R6, R15, RZ ;  /* 0x0000000f060d7227 */ /* 0x000fc800078e00ff */
[----:B------:R-:W-:Y:S01]  /*04e0*/  HFMA2 R6, -RZ, RZ, 0, 0 ;  /* 0x00000000ff067431 */ /* 0x000fe200000001ff */
[----:B------:R-:W-:Y:S02]  /*04f0*/  ISETP.GE.AND P3, PT, R3, RZ, PT ;  /* 0x000000ff0300720c */ /* 0x000fe40003f66270 */
[----:B------:R-:W-:Y:S02]  /*0500*/  IABS R16, R11 ;  /* 0x0000000b00107213 */ /* 0x000fe40000000000 */
[-C--:B------:R-:W-:Y:S02]  /*0510*/  LOP3.LUT R11, R11, R2.reuse, RZ, 0x3c, !PT ;  /* 0x000000020b0b7212 */ /* 0x080fe400078e3cff */
[----:B------:R-:W-:Y:S01]  /*0520*/  LOP3.LUT R3, RZ, R2, RZ, 0x33, !PT ;  /* 0x00000002ff037212 */ /* 0x000fe200078e33ff */
[----:B------:R-:W-:Y:S01]  /*0530*/  IMAD.HI.U32 R6, R7, R17, R6 ;  /* 0x0000001107067227 */ /* 0x000fe200078e0006 */
[----:B------:R-:W-:-:S03]  /*0540*/  MOV R17, R16 ;  /* 0x0000001000117202 */ /* 0x000fc60000000f00 */
[----:B------:R-:W-:Y:S02]  /*0550*/  IMAD R7, R13, R12, R15 ;  /* 0x0000000c0d077224 */ /* 0x000fe400078e020f */
[----:B------:R-:W-:-:S03]  /*0560*/  IMAD.HI.U32 R12, R6, R17, RZ ;  /* 0x00000011060c7227 */ /* 0x000fc600078e00ff */
[----:B------:R-:W-:Y:S01]  /*0570*/  ISETP.GT.U32.AND P5, PT, R4, R7, PT ;  /* 0x000000070400720c */ /* 0x000fe20003fa4070 */
[----:B------:R-:W-:Y:S01]  /*0580*/  IMAD.HI.U32 R6, R6, R9, RZ ;  /* 0x0000000906067227 */ /* 0x000fe200078e00ff */
[----:B------:R-:W-:-:S03]  /*0590*/  IADD3 R15, PT, PT, -R12, RZ, RZ ;  /* 0x000000ff0c0f7210 */ /* 0x000fc60007ffe1ff */
[----:B------:R-:W-:Y:S02]  /*05a0*/  IMAD.MOV R6, RZ, RZ, -R6 ;  /* 0x000000ffff067224 */ /* 0x000fe400078e0a06 */
[C---:B------:R-:W-:Y:S02]  /*05b0*/  IMAD R15, R8.reuse, R15, R17 ;  /* 0x0000000f080f7224 */ /* 0x040fe400078e0211 */
[----:B------:R-:W-:-:S03]  /*05c0*/  IMAD R9, R8, R6, R9 ;  /* 0x0000000608097224 */ /* 0x000fc600078e0209 */
[C---:B------:R-:W-:Y:S02]  /*05d0*/  ISETP.GT.U32.AND P1, PT, R8.reuse, R15, PT ;  /* 0x0000000f0800720c */ /* 0x040fe40003f24070 */
[----:B------:R-:W-:Y:S02]  /*05e0*/  ISETP.GT.U32.AND P6, PT, R8, R9, PT ;  /* 0x000000090800720c */ /* 0x000fe40003fc4070 */
[-C--:B------:R-:W-:Y:S02]  /*05f0*/  @!P5 IADD3 R7, PT, PT, R7, -R4.reuse, RZ ;  /* 0x800000040707d210 */ /* 0x080fe40007ffe0ff */
[----:B------:R-:W-:Y:S02]  /*0600*/  @!P5 IADD3 R13, PT, PT, R13, 0x1, RZ ;  /* 0x000000010d0dd810 */ /* 0x000fe40007ffe0ff */
[----:B------:R-:W-:-:S05]  /*0610*/  ISETP.GE.U32.AND P4, PT, R7, R4, PT ;  /* 0x000000040700720c */ /* 0x000fca0003f86070 */
[-C--:B------:R-:W-:Y:S02]  /*0620*/  @!P1 IADD3 R15, PT, PT, R15, -R8.reuse, RZ ;  /* 0x800000080f0f9210 */ /* 0x080fe40007ffe0ff */
[----:B------:R-:W-:Y:S01]  /*0630*/  @!P6 IMAD.IADD R9, R9, 0x1, -R8 ;  /* 0x000000010909e824 */ /* 0x000fe200078e0a08 */
[----:B------:R-:W-:Y:S02]  /*0640*/  @!P1 IADD3 R12, PT, PT, R12, 0x1, RZ ;  /* 0x000000010c0c9810 */ /* 0x000fe40007ffe0ff */
[----:B------:R-:W-:Y:S02]  /*0650*/  ISETP.NE.AND P1, PT, R2, RZ, PT ;  /* 0x000000ff0200720c */ /* 0x000fe40003f25270 */
[----:B------:R-:W-:Y:S02]  /*0660*/  ISETP.GT.U32.AND P5, PT, R8, R9, PT ;  /* 0x000000090800720c */ /* 0x000fe40003fa4070 */
[----:B------:R-:W-:Y:S02]  /*0670*/  @P4 IADD3 R13, PT, PT, R13, 0x1, RZ ;  /* 0x000000010d0d4810 */ /* 0x000fe40007ffe0ff */
[----:B------:R-:W-:-:S02]  /*0680*/  ISETP.GE.U32.AND P4, PT, R15, R8, PT ;  /* 0x000000080f00720c */ /* 0x000fc40003f86070 */
[----:B------:R-:W-:Y:S02]  /*0690*/  @!P3 IADD3 R13, PT, PT, -R13, RZ, RZ ;  /* 0x000000ff0d0db210 */ /* 0x000fe40007ffe1ff */
[----:B------:R-:W-:Y:S02]  /*06a0*/  ISETP.GE.AND P3, PT, R11, RZ, PT ;  /* 0x000000ff0b00720c */ /* 0x000fe40003f66270 */
[----:B------:R-:W-:-:S03]  /*06b0*/  SEL R5, R5, R13, !P2 ;  /* 0x0000000d05057207 */ /* 0x000fc60005000000 */
[----:B------:R-:W-:Y:S02]  /*06c0*/  @!P5 IMAD.IADD R9, R9, 0x1, -R8 ;  /* 0x000000010909d824 */ /* 0x000fe400078e0a08 */
[----:B------:R-:W-:Y:S02]  /*06d0*/  IMAD R10, R10, UR5, R5 ;  /* 0x000000050a0a7c24 */ /* 0x000fe4000f8e0205 */
[----:B------:R-:W-:Y:S01]  /*06e0*/  @P4 IADD3 R12, PT, PT, R12, 0x1, RZ ;  /* 0x000000010c0c4810 */ /* 0x000fe20007ffe0ff */
[----:B------:R-:W-:Y:S01]  /*06f0*/  IMAD R5, R2, UR9, RZ ;  /* 0x0000000902057c24 */ /* 0x000fe2000f8e02ff */
[----:B------:R-:W-:Y:S02]  /*0700*/  @!P0 IADD3 R9, PT, PT, -R9, RZ, RZ ;  /* 0x000000ff09098210 */ /* 0x000fe40007ffe1ff */
[----:B------:R-:W-:Y:S01]  /*0710*/  @!P3 IADD3 R12, PT, PT, -R12, RZ, RZ ;  /* 0x000000ff0c0cb210 */ /* 0x000fe20007ffe1ff */
[----:B------:R-:W-:Y:S01]  /*0720*/  IMAD R10, R10, R5, RZ ;  /* 0x000000050a0a7224 */ /* 0x000fe200078e02ff */
[----:B------:R-:W-:-:S02]  /*0730*/  SEL R7, R3, R9, !P1 ;  /* 0x0000000903077207 */ /* 0x000fc40004800000 */
[----:B------:R-:W-:-:S03]  /*0740*/  SEL R3, R3, R12, !P1 ;  /* 0x0000000c03037207 */ /* 0x000fc60004800000 */
[--C-:B------:R-:W-:Y:S02]  /*0750*/  IMAD R7, R7, UR9, R10.reuse ;  /* 0x0000000907077c24 */ /* 0x100fe4000f8e020a */
[----:B------:R-:W-:Y:S01]  /*0760*/  IMAD R6, R3, UR9, R10 ;  /* 0x0000000903067c24 */ /* 0x000fe2000f8e020a */
[----:B-1----:R-:W-:Y:S06]  /*0770*/  BRA.U !UP0, `(.L_x_0) ;  /* 0x00000009085c7547 */ /* 0x002fec000b800000 */
[----:B------:R-:W-:Y:S01]  /*0780*/  UISETP.GE.U32.AND UP1, UPT, UR9, 0x10, UPT ;  /* 0x000000100900788c */ /* 0x000fe2000bf26070 */
[----:B------:R-:W-:Y:S01]  /*0790*/  MOV R14, RZ ;  /* 0x000000ff000e7202 */ /* 0x000fe20000000f00 */
[----:B------:R-:W-:Y:S01]  /*07a0*/  ULOP3.LUT UR10, UR9, 0xf, URZ, 0xc0, !UPT ;  /* 0x0000000f090a7892 */ /* 0x000fe2000f8ec0ff */
[----:B------:R-:W-:-:S03]  /*07b0*/  UMOV UR4, URZ ;  /* 0x000000ff00047c82 */ /* 0x000fc60008000000 */
[----:B------:R-:W-:-:S03]  /*07c0*/  UISETP.NE.AND UP0, UPT, UR10, URZ, UPT ;  /* 0x000000ff0a00728c */ /* 0x000fc6000bf05270 */
[----:B------:R-:W-:Y:S08]  /*07d0*/  BRA.U !UP1, `(.L_x_1) ;  /* 0x0000000509147547 */ /* 0x000ff0000b800000 */
[----:B------:R-:W0:Y:S01]  /*07e0*/  LDCU.128 UR12, c[0x0][0x380] ;  /* 0x00007000ff0c77ac */ /* 0x000e220008000c00 */
[----:B------:R-:W-:Y:S01]  /*07f0*/  HFMA2 R14, -RZ, RZ, 0, 0 ;  /* 0x00000000ff0e7431 */ /* 0x000fe200000001ff */
[----:B------:R-:W-:Y:S01]  /*0800*/  MOV R8, R7 ;  /* 0x0000000700087202 */ /* 0x000fe20000000f00 */
[----:B------:R-:W-:Y:S01]  /*0810*/  IMAD.MOV.U32 R9, RZ, RZ, R6 ;  /* 0x000000ffff097224 */ /* 0x000fe200078e0006 */
[----:B------:R-:W-:-:S04]  /*0820*/  ULOP3.LUT UR4, UR9, 0x7ffffff0, URZ, 0xc0, !UPT ;  /* 0x7ffffff009047892 */ /* 0x000fc8000f8ec0ff */
[----:B------:R-:W-:Y:S02]  /*0830*/  UIADD3 UR11, UPT, UPT, -UR4, URZ, URZ ;  /* 0x000000ff040b7290 */ /* 0x000fe4000fffe1ff */
[----:B0-----:R-:W-:Y:S02]  /*0840*/  UIADD3 UR7, UP1, UPT, UR12, 0x20, URZ ;  /* 0x000000200c077890 */ /* 0x001fe4000ff3e0ff */
[----:B------:R-:W-:Y:S02]  /*0850*/  UIADD3 UR5, UP2, UPT, UR14, 0x20, URZ ;  /* 0x000000200e057890 */ /* 0x000fe4000ff5e0ff */
[----:B------:R-:W-:Y:S02]  /*0860*/  UIADD3.X UR8, UPT, UPT, URZ, UR13, URZ, UP1, !UPT ;  /* 0x0000000dff087290 */ /* 0x000fe40008ffe4ff */
[----:B------:R-:W-:-:S12]  /*0870*/  UIADD3.X UR6, UPT, UPT, URZ, UR15, URZ, UP2, !UPT ;  /* 0x0000000fff067290 */ /* 0x000fd800097fe4ff */
.L_x_2:
[----:B------:R-:W-:Y:S02]  /*0880*/  MOV R4, UR7 ;  /* 0x0000000700047c02 */ /* 0x000fe40008000f00 */
[----:B------:R-:W-:Y:S02]  /*0890*/  MOV R5, UR8 ;  /* 0x0000000800057c02 */ /* 0x000fe40008000f00 */
[----:B------:R-:W-:Y:S02]  /*08a0*/  MOV R2, UR5 ;  /* 0x0000000500027c02 */ /* 0x000fe40008000f00 */
[----:B------:R-:W-:Y:S01]  /*08b0*/  MOV R3, UR6 ;  /* 0x0000000600037c02 */ /* 0x000fe20008000f00 */
[----:B------:R-:W-:-:S04]  /*08c0*/  IMAD.WIDE R4, R9, 0x4, R4 ;  /* 0x0000000409047825 */ /* 0x000fc800078e0204 */
[----:B------:R-:W-:Y:S01]  /*08d0*/  IMAD.WIDE R2, R8, 0x4, R2 ;  /* 0x0000000408027825 */ /* 0x000fe200078e0202 */
[----:B------:R-:W2:Y:S04]  /*08e0*/  LDG.E R15, desc[UR16][R4.64+-0x20] ;  /* 0xffffe010040f7981 */ /* 0x000ea8000c1e1900 */
[----:B------:R-:W2:Y:S04]  /*08f0*/  LDG.E R16, desc[UR16][R2.64+-0x20] ;  /* 0xffffe01002107981 */ /* 0x000ea8000c1e1900 */
[----:B------:R-:W3:Y:S04]  /*0900*/  LDG.E R17, desc[UR16][R4.64+-0x1c] ;  /* 0xffffe41004117981 */ /* 0x000ee8000c1e1900 */
[----:B------:R-:W3:Y:S04]  /*0910*/  LDG.E R24, desc[UR16][R2.64+-0x1c] ;  /* 0xffffe41002187981 */ /* 0x000ee8000c1e1900 */
[----:B------:R-:W4:Y:S04]  /*0920*/  LDG.E R19, desc[UR16][R4.64+-0x18] ;  /* 0xffffe81004137981 */ /* 0x000f28000c1e1900 */
[----:B------:R-:W4:Y:S04]  /*0930*/  LDG.E R18, desc[UR16][R2.64+-0x18] ;  /* 0xffffe81002127981 */ /* 0x000f28000c1e1900 */
[----:B------:R-:W5:Y:S04]  /*0940*/  LDG.E R20, desc[UR16][R4.64+-0x14] ;  /* 0xffffec1004147981 */ /* 0x000f68000c1e1900 */
        /* <DEDUP_REMOVED lines=8> */
[----:B------:R-:W5:Y:S01]  /*09d0*/  LDG.E R27, desc[UR16][R2.64+0x1c] ;  /* 0x00001c10021b7981 */ /* 0x000f62000c1e1900 */
[----:B--2---:R-:W-:-:S03]  /*09e0*/  FFMA R14, R15, R16, R14 ;  /* 0x000000100f0e7223 */ /* 0x004fc6000000000e */
[----:B------:R-:W2:Y:S04]  /*09f0*/  LDG.E R16, desc[UR16][R4.64+-0x4] ;  /* 0xfffffc1004107981 */ /* 0x000ea8000c1e1900 */
[----:B------:R-:W2:Y:S01]  /*0a00*/  LDG.E R15, desc[UR16][R2.64+-0x4] ;  /* 0xfffffc10020f7981 */ /* 0x000ea2000c1e1900 */
[----:B---3--:R-:W-:-:S03]  /*0a10*/  FFMA R24, R17, R24, R14 ;  /* 0x0000001811187223 */ /* 0x008fc6000000000e */
[----:B------:R-:W3:Y:S04]  /*0a20*/  LDG.E R14, desc[UR16][R4.64] ;  /* 0x00000010040e7981 */ /* 0x000ee8000c1e1900 */
[----:B------:R-:W3:Y:S01]  /*0a30*/  LDG.E R17, desc[UR16][R2.64] ;  /* 0x0000001002117981 */ /* 0x000ee2000c1e1900 */
[----:B----4-:R-:W-:-:S03]  /*0a40*/  FFMA R25, R19, R18, R24 ;  /* 0x0000001213197223 */ /* 0x010fc60000000018 */
[----:B------:R-:W4:Y:S04]  /*0a50*/  LDG.E R18, desc[UR16][R4.64+0x4] ;  /* 0x0000041004127981 */ /* 0x000f28000c1e1900 */
[----:B------:R-:W4:Y:S01]  /*0a60*/  LDG.E R19, desc[UR16][R2.64+0x4] ;  /* 0x0000041002137981 */ /* 0x000f22000c1e1900 */
[----:B-----5:R-:W-:-:S03]  /*0a70*/  FFMA R25, R20, R21, R25 ;  /* 0x0000001514197223 */ /* 0x020fc60000000019 */
[----:B------:R-:W5:Y:S04]  /*0a80*/  LDG.E R20, desc[UR16][R4.64+0x8] ;  /* 0x0000081004147981 */ /* 0x000f68000c1e1900 */
[----:B------:R-:W5:Y:S01]  /*0a90*/  LDG.E R21, desc[UR16][R2.64+0x8] ;  /* 0x0000081002157981 */ /* 0x000f62000c1e1900 */
[----:B------:R-:W-:-:S03]  /*0aa0*/  FFMA R25, R22, R23, R25 ;  /* 0x0000001716197223 */ /* 0x000fc60000000019 */
[----:B------:R-:W5:Y:S04]  /*0ab0*/  LDG.E R22, desc[UR16][R4.64+0xc] ;  /* 0x00000c1004167981 */ /* 0x000f68000c1e1900 */
[----:B------:R-:W5:Y:S01]  /*0ac0*/  LDG.E R23, desc[UR16][R2.64+0xc] ;  /* 0x00000c1002177981 */ /* 0x000f62000c1e1900 */
[----:B------:R-:W-:-:S03]  /*0ad0*/  FFMA R25, R10, R11, R25 ;  /* 0x0000000b0a197223 */ /* 0x000fc60000000019 */
[----:B------:R-:W5:Y:S04]  /*0ae0*/  LDG.E R10, desc[UR16][R4.64+0x10] ;  /* 0x00001010040a7981 */ /* 0x000f68000c1e1900 */
[----:B------:R-:W5:Y:S01]  /*0af0*/  LDG.E R11, desc[UR16][R2.64+0x10] ;  /* 0x00001010020b7981 */ /* 0x000f62000c1e1900 */
[----:B------:R-:W-:-:S03]  /*0b00*/  FFMA R29, R12, R13, R25 ;  /* 0x0000000d0c1d7223 */ /* 0x000fc60000000019 */
[----:B------:R-:W5:Y:S04]  /*0b10*/  LDG.E R24, desc[UR16][R4.64+0x14] ;  /* 0x0000141004187981 */ /* 0x000f68000c1e1900 */
[----:B------:R-:W5:Y:S04]  /*0b20*/  LDG.E R25, desc[UR16][R2.64+0x14] ;  /* 0x0000141002197981 */ /* 0x000f68000c1e1900 */
[----:B------:R-:W5:Y:S04]  /*0b30*/  LDG.E R12, desc[UR16][R4.64+0x18] ;  /* 0x00001810040c7981 */ /* 0x000f68000c1e1900 */
[----:B------:R-:W5:Y:S01]  /*0b40*/  LDG.E R13, desc[UR16][R2.64+0x18] ;  /* 0x00001810020d7981 */ /* 0x000f62000c1e1900 */
[----:B------:R-:W-:-:S04]  /*0b50*/  UIADD3 UR11, UPT, UPT, UR11, 0x10, URZ ;  /* 0x000000100b0b7890 */ /* 0x000fc8000fffe0ff */
[----:B------:R-:W-:Y:S01]  /*0b60*/  UISETP.NE.AND UP1, UPT, UR11, URZ, UPT ;  /* 0x000000ff0b00728c */ /* 0x000fe2000bf25270 */
[----:B------:R-:W-:Y:S01]  /*0b70*/  VIADD R9, R9, 0x10 ;  /* 0x0000001009097836 */ /* 0x000fe20000000000 */
[----:B------:R-:W-:Y:S01]  /*0b80*/  IADD3 R8, PT, PT, R8, 0x10, RZ ;  /* 0x0000001008087810 */ /* 0x000fe20007ffe0ff */
[----:B--2---:R-:W-:-:S04]  /*0b90*/  FFMA R15, R16, R15, R29 ;  /* 0x0000000f100f7223 */ /* 0x004fc8000000001d */
[----:B---3--:R-:W-:-:S04]  /*0ba0*/  FFMA R15, R14, R17, R15 ;  /* 0x000000110e0f7223 */ /* 0x008fc8000000000f */
[----:B----4-:R-:W-:-:S04]  /*0bb0*/  FFMA R15, R18, R19, R15 ;  /* 0x00000013120f7223 */ /* 0x010fc8000000000f */
[----:B-----5:R-:W-:-:S04]  /*0bc0*/  FFMA R15, R20, R21, R15 ;  /* 0x00000015140f7223 */ /* 0x020fc8000000000f */
[----:B------:R-:W-:-:S04]  /*0bd0*/  FFMA R15, R22, R23, R15 ;  /* 0x00000017160f7223 */ /* 0x000fc8000000000f */
[----:B------:R-:W-:-:S04]  /*0be0*/  FFMA R11, R10, R11, R15 ;  /* 0x0000000b0a0b7223 */ /* 0x000fc8000000000f */
[----:B------:R-:W-:-:S04]  /*0bf0*/  FFMA R11, R24, R25, R11 ;  /* 0x00000019180b7223 */ /* 0x000fc8000000000b */
[----:B------:R-:W-:-:S04]  /*0c00*/  FFMA R11, R12, R13, R11 ;  /* 0x0000000d0c0b7223 */ /* 0x000fc8000000000b */
[----:B------:R-:W-:Y:S01]  /*0c10*/  FFMA R14, R26, R27, R11 ;  /* 0x0000001b1a0e7223 */ /* 0x000fe2000000000b */
[----:B------:R-:W-:Y:S06]  /*0c20*/  BRA.U UP1, `(.L_x_2) ;  /* 0xfffffffd01147547 */ /* 0x000fec000b83ffff */
.L_x_1:
[----:B------:R-:W-:Y:S05]  /*0c30*/  BRA.U !UP0, `(.L_x_0) ;  /* 0x00000005082c7547 */ /* 0x000fea000b800000 */
[----:B------:R-:W-:Y:S02]  /*0c40*/  UISETP.GE.U32.AND UP0, UPT, UR10, 0x8, UPT ;  /* 0x000000080a00788c */ /* 0x000fe4000bf06070 */
[----:B------:R-:W-:-:S04]  /*0c50*/  ULOP3.LUT UR6, UR9, 0x7, URZ, 0xc0, !UPT ;  /* 0x0000000709067892 */ /* 0x000fc8000f8ec0ff */
[----:B------:R-:W-:-:S03]  /*0c60*/  UISETP.NE.AND UP1, UPT, UR6, URZ, UPT ;  /* 0x000000ff0600728c */ /* 0x000fc6000bf25270 */
[----:B------:R-:W-:Y:S08]  /*0c70*/  BRA.U !UP0, `(.L_x_3) ;  /* 0x00000001087c7547 */ /* 0x000ff0000b800000 */
[----:B------:R-:W0:Y:S01]  /*0c80*/  LDC.64 R2, c[0x0][0x380] ;  /* 0x0000e000ff027b82 */ /* 0x000e220000000a00 */
[----:B------:R-:W-:Y:S02]  /*0c90*/  IADD3 R9, PT, PT, R6, UR4, RZ ;  /* 0x0000000406097c10 */ /* 0x000fe4000fffe0ff */
[----:B------:R-:W-:-:S05]  /*0ca0*/  IADD3 R11, PT, PT, R7, UR4, RZ ;  /* 0x00000004070b7c10 */ /* 0x000fca000fffe0ff */
[----:B------:R-:W1:Y:S01]  /*0cb0*/  LDC.64 R4, c[0x0][0x388] ;  /* 0x0000e200ff047b82 */ /* 0x000e620000000a00 */
[----:B0-----:R-:W-:-:S05]  /*0cc0*/  IMAD.WIDE R2, R9, 0x4, R2 ;  /* 0x0000000409027825 */ /* 0x001fca00078e0202 */
[----:B------:R-:W2:Y:S01]  /*0cd0*/  LDG.E R13, desc[UR16][R2.64+0x4] ;  /* 0x00000410020d7981 */ /* 0x000ea2000c1e1900 */
[----:B-1----:R-:W-:-:S03]  /*0ce0*/  IMAD.WIDE R4, R11, 0x4, R4 ;  /* 0x000000040b047825 */ /* 0x002fc600078e0204 */
[----:B------:R-:W3:Y:S04]  /*0cf0*/  LDG.E R15, desc[UR16][R2.64+0x8] ;  /* 0x00000810020f7981 */ /* 0x000ee8000c1e1900 */
[----:B------:R-:W4:Y:S04]  /*0d00*/  LDG.E R11, desc[UR16][R2.64] ;  /* 0x00000010020b7981 */ /* 0x000f28000c1e1900 */
[----:B------:R-:W4:Y:S04]  /*0d10*/  LDG.E R10, desc[UR16][R4.64] ;  /* 0x00000010040a7981 */ /* 0x000f28000c1e1900 */
[----:B------:R-:W2:Y:S04]  /*0d20*/  LDG.E R12, desc[UR16][R4.64+0x4] ;  /* 0x00000410040c7981 */ /* 0x000ea8000c1e1900 */
[----:B------:R-:W3:Y:S04]  /*0d30*/  LDG.E R16, desc[UR16][R4.64+0x8] ;  /* 0x0000081004107981 */ /* 0x000ee8000c1e1900 */
        /* <DEDUP_REMOVED lines=10> */
[----:B------:R-:W-:Y:S01]  /*0de0*/  UIADD3 UR4, UPT, UPT, UR4, 0x8, URZ ;  /* 0x0000000804047890 */ /* 0x000fe2000fffe0ff */
[----:B----4-:R-:W-:-:S04]  /*0df0*/  FFMA R10, R11, R10, R14 ;  /* 0x0000000a0b0a7223 */ /* 0x010fc8000000000e */
[----:B--2---:R-:W-:-:S04]  /*0e00*/  FFMA R10, R13, R12, R10 ;  /* 0x0000000c0d0a7223 */ /* 0x004fc8000000000a */
[----:B---3--:R-:W-:-:S04]  /*0e10*/  FFMA R10, R15, R16, R10 ;  /* 0x000000100f0a7223 */ /* 0x008fc8000000000a */
[----:B-----5:R-:W-:-:S04]  /*0e20*/  FFMA R10, R17, R18, R10 ;  /* 0x00000012110a7223 */ /* 0x020fc8000000000a */
[----:B------:R-:W-:-:S04]  /*0e30*/  FFMA R10, R19, R20, R10 ;  /* 0x00000014130a7223 */ /* 0x000fc8000000000a */
[----:B------:R-:W-:-:S04]  /*0e40*/  FFMA R21, R21, R22, R10 ;  /* 0x0000001615157223 */ /* 0x000fc8000000000a */
[----:B------:R-:W-:-:S04]  /*0e50*/  FFMA R8, R8, R9, R21 ;  /* 0x0000000908087223 */ /* 0x000fc80000000015 */
[----:B------:R-:W-:-:S07]  /*0e60*/  FFMA R14, R23, R24, R8 ;  /* 0x00000018170e7223 */ /* 0x000fce0000000008 */
.L_x_3:
[----:B------:R-:W-:Y:S05]  /*0e70*/  BRA.U !UP1, `(.L_x_0) ;  /* 0x00000001099c7547 */ /* 0x000fea000b800000 */
[----:B------:R-:W-:Y:S02]  /*0e80*/  UISETP.GE.U32.AND UP0, UPT, UR6, 0x4, UPT ;  /* 0x000000040600788c */ /* 0x000fe4000bf06070 */
[----:B------:R-:W-:-:S04]  /*0e90*/  ULOP3.LUT UR5, UR9, 0x3, URZ, 0xc0, !UPT ;  /* 0x0000000309057892 */ /* 0x000fc8000f8ec0ff */
[----:B------:R-:W-:-:S03]  /*0ea0*/  UISETP.NE.AND UP1, UPT, UR5, URZ, UPT ;  /* 0x000000ff0500728c */ /* 0x000fc6000bf25270 */
[----:B------:R-:W-:Y:S08]  /*0eb0*/  BRA.U !UP0, `(.L_x_4) ;  /* 0x00000001084c7547 */ /* 0x000ff0000b800000 */
[----:B------:R-:W0:Y:S01]  /*0ec0*/  LDC.64 R2, c[0x0][0x380] ;  /* 0x0000e000ff027b82 */ /* 0x000e220000000a00 */
[----:B------:R-:W-:Y:S01]  /*0ed0*/  IADD3 R9, PT, PT, R6, UR4, RZ ;  /* 0x0000000406097c10 */ /* 0x000fe2000fffe0ff */
[----:B------:R-:W-:-:S06]  /*0ee0*/  VIADD R11, R7, UR4 ;  /* 0x00000004070b7c36 */ /* 0x000fcc0008000000 */
[----:B------:R-:W1:Y:S01]  /*0ef0*/  LDC.64 R4, c[0x0][0x388] ;  /* 0x0000e200ff047b82 */ /* 0x000e620000000a00 */
[----:B0-----:R-:W-:-:S05]  /*0f00*/  IMAD.WIDE R2, R9, 0x4, R2 ;  /* 0x0000000409027825 */ /* 0x001fca00078e0202 */
[----:B------:R-:W2:Y:S01]  /*0f10*/  LDG.E R9, desc[UR16][R2.64] ;  /* 0x0000001002097981 */ /* 0x000ea2000c1e1900 */
[----:B-1----:R-:W-:-:S03]  /*0f20*/  IMAD.WIDE R4, R11, 0x4, R4 ;  /* 0x000000040b047825 */ /* 0x002fc600078e0204 */
[----:B------:R-:W3:Y:S04]  /*0f30*/  LDG.E R13, desc[UR16][R2.64+0x8] ;  /* 0x00000810020d7981 */ /* 0x000ee8000c1e1900 */
[----:B------:R-:W2:Y:S04]  /*0f40*/  LDG.E R8, desc[UR16][R4.64] ;  /* 0x0000001004087981 */ /* 0x000ea8000c1e1900 */
[----:B------:R-:W4:Y:S04]  /*0f50*/  LDG.E R11, desc[UR16][R2.64+0x4] ;  /* 0x00000410020b7981 */ /* 0x000f28000c1e1900 */
[----:B------:R-:W4:Y:S04]  /*0f60*/  LDG.E R10, desc[UR16][R4.64+0x4] ;  /* 0x00000410040a7981 */ /* 0x000f28000c1e1900 */
[----:B------:R-:W3:Y:S04]  /*0f70*/  LDG.E R12, desc[UR16][R4.64+0x8] ;  /* 0x00000810040c7981 */ /* 0x000ee8000c1e1900 */
[----:B------:R-:W5:Y:S04]  /*0f80*/  LDG.E R15, desc[UR16][R2.64+0xc] ;  /* 0x00000c10020f7981 */ /* 0x000f68000c1e1900 */
[----:B------:R-:W5:Y:S01]  /*0f90*/  LDG.E R16, desc[UR16][R4.64+0xc] ;  /* 0x00000c1004107981 */ /* 0x000f62000c1e1900 */
[----:B------:R-:W-:Y:S01]  /*0fa0*/  UIADD3 UR4, UPT, UPT, UR4, 0x4, URZ ;  /* 0x0000000404047890 */ /* 0x000fe2000fffe0ff */
[----:B--2---:R-:W-:-:S04]  /*0fb0*/  FFMA R8, R9, R8, R14 ;  /* 0x0000000809087223 */ /* 0x004fc8000000000e */
[----:B----4-:R-:W-:-:S04]  /*0fc0*/  FFMA R8, R11, R10, R8 ;  /* 0x0000000a0b087223 */ /* 0x010fc80000000008 */
[----:B---3--:R-:W-:-:S04]  /*0fd0*/  FFMA R8, R13, R12, R8 ;  /* 0x0000000c0d087223 */ /* 0x008fc80000000008 */
[----:B-----5:R-:W-:-:S07]  /*0fe0*/  FFMA R14, R15, R16, R8 ;  /* 0x000000100f0e7223 */ /* 0x020fce0000000008 */
.L_x_4:
[----:B------:R-:W-:Y:S05]  /*0ff0*/  BRA.U !UP1, `(.L_x_0) ;  /* 0x00000001093c7547 */ /* 0x000fea000b800000 */
[----:B------:R-:W0:Y:S01]  /*1000*/  LDC.64 R10, c[0x0][0x380] ;  /* 0x0000e000ff0a7b82 */ /* 0x000e220000000a00 */
[----:B------:R-:W-:Y:S01]  /*1010*/  IADD3 R7, PT, PT, R7, UR4, RZ ;  /* 0x0000000407077c10 */ /* 0x000fe2000fffe0ff */
[----:B------:R-:W-:Y:S01]  /*1020*/  UIADD3 UR5, UPT, UPT, -UR5, URZ, URZ ;  /* 0x000000ff05057290 */ /* 0x000fe2000fffe1ff */
[----:B------:R-:W-:-:S05]  /*1030*/  IADD3 R13, PT, PT, R6, UR4, RZ ;  /* 0x00000004060d7c10 */ /* 0x000fca000fffe0ff */
[----:B------:R-:W1:Y:S06]  /*1040*/  LDC.64 R8, c[0x0][0x388] ;  /* 0x0000e200ff087b82 */ /* 0x000e6c0000000a00 */
.L_x_5:
[----:B-1----:R-:W-:-:S04]  /*1050*/  IMAD.WIDE R2, R7, 0x4, R8 ;  /* 0x0000000407027825 */ /* 0x002fc800078e0208 */
[----:B0-----:R-:W-:Y:S02]  /*1060*/  IMAD.WIDE R4, R13, 0x4, R10 ;  /* 0x000000040d047825 */ /* 0x001fe400078e020a */
[----:B------:R-:W2:Y:S04]  /*1070*/  LDG.E R2, desc[UR16][R2.64] ;  /* 0x0000001002027981 */ /* 0x000ea8000c1e1900 */
[----:B------:R-:W2:Y:S01]  /*1080*/  LDG.E R5, desc[UR16][R4.64] ;  /* 0x0000001004057981 */ /* 0x000ea2000c1e1900 */
[----:B------:R-:W-:Y:S01]  /*1090*/  UIADD3 UR5, UPT, UPT, UR5, 0x1, URZ ;  /* 0x0000000105057890 */ /* 0x000fe2000fffe0ff */
[----:B------:R-:W-:Y:S02]  /*10a0*/  IADD3 R7, PT, PT, R7, 0x1, RZ ;  /* 0x0000000107077810 */ /* 0x000fe40007ffe0ff */
[----:B------:R-:W-:Y:S01]  /*10b0*/  IADD3 R13, PT, PT, R13, 0x1, RZ ;  /* 0x000000010d0d7810 */ /* 0x000fe20007ffe0ff */
[----:B------:R-:W-:Y:S01]  /*10c0*/  UISETP.NE.AND UP0, UPT, UR5, URZ, UPT ;  /* 0x000000ff0500728c */ /* 0x000fe2000bf05270 */
[----:B--2---:R-:W-:-:S08]  /*10d0*/  FFMA R14, R5, R2, R14 ;  /* 0x00000002050e7223 */ /* 0x004fd0000000000e */
[----:B------:R-:W-:Y:S05]  /*10e0*/  BRA.U UP0, `(.L_x_5) ;  /* 0xfffffffd00d87547 */ /* 0x000fea000b83ffff */
.L_x_0:
[----:B------:R-:W0:Y:S01]  /*10f0*/  LDC.64 R2, c[0x0][0x390] ;  /* 0x0000e400ff027b82 */ /* 0x000e220000000a00 */
[----:B------:R-:W1:Y:S02]  /*1100*/  LDCU UR4, c[0x0][0x3a8] ;  /* 0x00007500ff0477ac */ /* 0x000e640008000800 */
[----:B-1----:R-:W-:Y:S01]  /*1110*/  FMUL R5, R14, UR4 ;  /* 0x000000040e057c20 */ /* 0x002fe20008400000 */
[----:B0-----:R-:W-:-:S05]  /*1120*/  IMAD.WIDE R2, R0, 0x4, R2 ;  /* 0x0000000400027825 */ /* 0x001fca00078e0202 */
[----:B------:R-:W-:Y:S01]  /*1130*/  STG.E desc[UR16][R2.64], R5 ;  /* 0x0000000502007986 */ /* 0x000fe2000c101910 */
[----:B------:R-:W-:Y:S05]  /*1140*/  EXIT ;  /* 0x000000000000794d */ /* 0x000fea0003800000 */
.L_x_6:
[----:B------:R-:W-:-:S00]  /*1150*/  BRA `(.L_x_6) ;  /* 0xfffffffc00fc7947 */ /* 0x000fc0000383ffff */
[----:B------:R-:W-:-:S00]  /*1160*/  NOP ;  /* 0x0000000000007918 */ /* 0x000fc00000000000 */
        /* <DEDUP_REMOVED lines=9> */
.L_x_7:


//--------------------- .nv.shared.reserved.0     --------------------------
	.section	.nv.shared.reserved.0,"aw",@nobits
	.weak		__nv_reservedSMEM_offset_0_alias
	.size		__nv_reservedSMEM_offset_0_alias, 0, 64
	.other		__nv_reservedSMEM_offset_0_alias,@"STO_CUDA_RESERVED_SHARED STV_DEFAULT"
__nv_reservedSMEM_offset_0_alias:
	.zero		0
	.zero		64


//--------------------- .nv.constant0._Z13qk_mul_kernelPKfS0_Pfiiiif --------------------------
	.section	.nv.constant0._Z13qk_mul_kernelPKfS0_Pfiiiif,"a",@progbits
	.sectionflags	@""
	.align	4
.nv.constant0._Z13qk_mul_kernelPKfS0_Pfiiiif:
	.zero		940


//--------------------- SYMBOLS --------------------------

	.type		.nv.reservedSmem.offset0,@object
	.size		.nv.reservedSmem.offset0,0x4
